//
// Generated by NVIDIA NVVM Compiler
//
// Compiler Build ID: CL-36424714
// Cuda compilation tools, release 13.0, V13.0.88
// Based on NVVM 20.0.0
//

.version 9.0
.target sm_100
.address_size 64

	// .globl	_Z6kernelPiS_

.visible .entry _Z6kernelPiS_(
	.param .u64 .ptr .align 1 _Z6kernelPiS__param_0,
	.param .u64 .ptr .align 1 _Z6kernelPiS__param_1
)
{
	.reg .pred 	%p<2>;
	.reg .b32 	%r<7>;
	.reg .b64 	%rd<8>;

	ld.param.u64 	%rd1, [_Z6kernelPiS__param_0];
	ld.param.u64 	%rd2, [_Z6kernelPiS__param_1];
	mov.u32 	%r2, %tid.x;
	mov.u32 	%r3, %ctaid.x;
	mov.u32 	%r4, %ntid.x;
	mad.lo.s32 	%r1, %r3, %r4, %r2;
	setp.gt.s32 	%p1, %r1, 99;
	@%p1 bra 	$L__BB0_2;
	cvta.to.global.u64 	%rd3, %rd1;
	cvta.to.global.u64 	%rd4, %rd2;
	mul.lo.s32 	%r5, %r1, %r1;
	mul.wide.s32 	%rd5, %r1, 4;
	add.s64 	%rd6, %rd3, %rd5;
	st.global.u32 	[%rd6], %r5;
	mul.lo.s32 	%r6, %r5, %r1;
	add.s64 	%rd7, %rd4, %rd5;
	st.global.u32 	[%rd7], %r6;
$L__BB0_2:
	ret;

}


// ===== COMPILED SASS (sm_100) =====

	.target	sm_100

	.elftype	@"ET_EXEC"


//--------------------- .note.nv.tkinfo           --------------------------
	.section	.note.nv.tkinfo,"",@"SHT_NOTE"
	.sectionflags	@"SHF_NOTE_NV_TKINFO"
	.tkinfo
        /*0018*/ 	.word	0x00000002
        /*0030*/ 	.string	""
        /*0030*/ 	.string	"ptxas"
        /*0030*/ 	.string	"Cuda compilation tools, release 13.0, V13.0.88"
        /*0030*/ 	.string	"Build cuda_13.0.r13.0/compiler.36424714_0"
        /*0030*/ 	.string	"-arch sm_100 -m 64 "



//--------------------- .note.nv.cuinfo           --------------------------
	.section	.note.nv.cuinfo,"",@"SHT_NOTE"
	.sectionflags	@"SHF_NOTE_NV_CUINFO"
        /*0018*/ 	.short	0x0002
        /*001a*/ 	.short	0x0064
        /*001c*/ 	.short	0x0082
	.zero		2


//--------------------- .nv.info                  --------------------------
	.section	.nv.info,"",@"SHT_CUDA_INFO"
	.align	4


	//----- nvinfo : EIATTR_REGCOUNT
	.align		4
        /*0000*/ 	.byte	0x04, 0x2f
        /*0002*/ 	.short	(.L_1 - .L_0)
	.align		4
.L_0:
        /*0004*/ 	.word	index@(_Z6kernelPiS_)
        /*0008*/ 	.word	0x0000000a


	//----- nvinfo : EIATTR_FRAME_SIZE
	.align		4
.L_1:
        /*000c*/ 	.byte	0x04, 0x11
        /*000e*/ 	.short	(.L_3 - .L_2)
	.align		4
.L_2:
        /*0010*/ 	.word	index@(_Z6kernelPiS_)
        /*0014*/ 	.word	0x00000000


	//----- nvinfo : EIATTR_MIN_STACK_SIZE
	.align		4
.L_3:
        /*0018*/ 	.byte	0x04, 0x12
        /*001a*/ 	.short	(.L_5 - .L_4)
	.align		4
.L_4:
        /*001c*/ 	.word	index@(_Z6kernelPiS_)
        /*0020*/ 	.word	0x00000000
.L_5:


//--------------------- .nv.compat                --------------------------
	.section	.nv.compat,"",@"SHT_CUDA_COMPAT_INFO"
	.align	4
        /*0000*/ 	.byte	0x02, 0x09, 0x00, 0x00, 0x02, 0x02, 0x01, 0x00, 0x02, 0x05, 0x05, 0x00, 0x03, 0x07, 0x01, 0x01
        /*0010*/ 	.byte	0x02, 0x03, 0x00, 0x00, 0x02, 0x06, 0x01, 0x00, 0x04, 0x0b, 0x08, 0x00, 0x09, 0x00, 0x00, 0x00
        /*0020*/ 	.byte	0x00, 0x00, 0x00, 0x00


//--------------------- .nv.info._Z6kernelPiS_    --------------------------
	.section	.nv.info._Z6kernelPiS_,"",@"SHT_CUDA_INFO"
	.sectionflags	@""
	.align	4


	//----- nvinfo : EIATTR_CUDA_API_VERSION
	.align		4
        /*0000*/ 	.byte	0x04, 0x37
        /*0002*/ 	.short	(.L_7 - .L_6)
.L_6:
        /*0004*/ 	.word	0x00000082


	//----- nvinfo : EIATTR_KPARAM_INFO
	.align		4
.L_7:
        /*0008*/ 	.byte	0x04, 0x17
        /*000a*/ 	.short	(.L_9 - .L_8)
.L_8:
        /*000c*/ 	.word	0x00000000
        /*0010*/ 	.short	0x0001
        /*0012*/ 	.short	0x0008
        /*0014*/ 	.byte	0x00, 0xf5, 0x21, 0x00


	//----- nvinfo : EIATTR_KPARAM_INFO
	.align		4
.L_9:
        /*0018*/ 	.byte	0x04, 0x17
        /*001a*/ 	.short	(.L_11 - .L_10)
.L_10:
        /*001c*/ 	.word	0x00000000
        /*0020*/ 	.short	0x0000
        /*0022*/ 	.short	0x0000
        /*0024*/ 	.byte	0x00, 0xf5, 0x21, 0x00


	//----- nvinfo : EIATTR_SPARSE_MMA_MASK
	.align		4
.L_11:
        /*0028*/ 	.byte	0x03, 0x50
        /*002a*/ 	.short	0x0000


	//----- nvinfo : EIATTR_MAXREG_COUNT
	.align		4
        /*002c*/ 	.byte	0x03, 0x1b
        /*002e*/ 	.short	0x00ff


	//----- nvinfo : EIATTR_MERCURY_ISA_VERSION
	.align		4
        /*0030*/ 	.byte	0x03, 0x5f
        /*0032*/ 	.short	0x0101


	//----- nvinfo : EIATTR_VRC_CTA_INIT_COUNT
	.align		4
        /*0034*/ 	.byte	0x02, 0x4a
	.zero		1
	.zero		1


	//----- nvinfo : EIATTR_EXIT_INSTR_OFFSETS
	.align		4
        /*0038*/ 	.byte	0x04, 0x1c
        /*003a*/ 	.short	(.L_13 - .L_12)


	//   ....[0]....
.L_12:
        /*003c*/ 	.word	0x00000060


	//   ....[1]....
        /*0040*/ 	.word	0x00000100


	//----- nvinfo : EIATTR_CBANK_PARAM_SIZE
	.align		4
.L_13:
        /*0044*/ 	.byte	0x03, 0x19
        /*0046*/ 	.short	0x0010


	//----- nvinfo : EIATTR_PARAM_CBANK
	.align		4
        /*0048*/ 	.byte	0x04, 0x0a
        /*004a*/ 	.short	(.L_15 - .L_14)
	.align		4
.L_14:
        /*004c*/ 	.word	index@(.nv.constant0._Z6kernelPiS_)
        /*0050*/ 	.short	0x0380
        /*0052*/ 	.short	0x0010


	//----- nvinfo : EIATTR_SW_WAR
	.align		4
.L_15:
        /*0054*/ 	.byte	0x04, 0x36
        /*0056*/ 	.short	(.L_17 - .L_16)
.L_16:
        /*0058*/ 	.word	0x00000008
.L_17:


//--------------------- .nv.callgraph             --------------------------
	.section	.nv.callgraph,"",@"SHT_CUDA_CALLGRAPH"
	.align	4
	.sectionentsize	8
	.align		4
        /*0000*/ 	.word	0x00000000
	.align		4
        /*0004*/ 	.word	0xffffffff
	.align		4
        /*0008*/ 	.word	0x00000000
	.align		4
        /*000c*/ 	.word	0xfffffffe
	.align		4
        /*0010*/ 	.word	0x00000000
	.align		4
        /*0014*/ 	.word	0xfffffffd
	.align		4
        /*0018*/ 	.word	0x00000000
	.align		4
        /*001c*/ 	.word	0xfffffffc


//--------------------- .text._Z6kernelPiS_       --------------------------
	.section	.text._Z6kernelPiS_,"ax",@progbits
	.align	128
        .global         _Z6kernelPiS_
        .type           _Z6kernelPiS_,@function
        .size           _Z6kernelPiS_,(.L_x_1 - _Z6kernelPiS_)
        .other          _Z6kernelPiS_,@"STO_CUDA_ENTRY STV_DEFAULT"
_Z6kernelPiS_:
.text._Z6kernelPiS_:
[----:B------:R-:W-:Y:S01]  /*0000*/  LDC R1, c[0x0][0x37c] ;  /* 0x0000df00ff017b82 */ /* 0x000fe20000000800 */
[----:B------:R-:W0:Y:S07]  /*0010*/  S2R R7, SR_TID.X ;  /* 0x0000000000077919 */ /* 0x000e2e0000002100 */
[----:B------:R-:W0:Y:S08]  /*0020*/  S2UR UR4, SR_CTAID.X ;  /* 0x00000000000479c3 */ /* 0x000e300000002500 */
[----:B------:R-:W0:Y:S02]  /*0030*/  LDC R0, c[0x0][0x360] ;  /* 0x0000d800ff007b82 */ /* 0x000e240000000800 */
[----:B0-----:R-:W-:-:S05]  /*0040*/  IMAD R7, R0, UR4, R7 ;  /* 0x0000000400077c24 */ /* 0x001fca000f8e0207 */
[----:B------:R-:W-:-:S13]  /*0050*/  ISETP.GT.AND P0, PT, R7, 0x63, PT ;  /* 0x000000630700780c */ /* 0x000fda0003f04270 */
[----:B------:R-:W-:Y:S05]  /*0060*/  @P0 EXIT ;  /* 0x000000000000094d */ /* 0x000fea0003800000 */
[----:B------:R-:W0:Y:S01]  /*0070*/  LDC.64 R2, c[0x0][0x380] ;  /* 0x0000e000ff027b82 */ /* 0x000e220000000a00 */
[----:B------:R-:W1:Y:S01]  /*0080*/  LDCU.64 UR4, c[0x0][0x358] ;  /* 0x00006b00ff0477ac */ /* 0x000e620008000a00 */
[----:B------:R-:W-:-:S06]  /*0090*/  IMAD R0, R7, R7, RZ ;  /* 0x0000000707007224 */ /* 0x000fcc00078e02ff */
[----:B------:R-:W2:Y:S01]  /*00a0*/  LDC.64 R4, c[0x0][0x388] ;  /* 0x0000e200ff047b82 */ /* 0x000ea20000000a00 */
[----:B0-----:R-:W-:-:S05]  /*00b0*/  IMAD.WIDE R2, R7, 0x4, R2 ;  /* 0x0000000407027825 */ /* 0x001fca00078e0202 */
[----:B-1----:R-:W-:Y:S01]  /*00c0*/  STG.E desc[UR4][R2.64], R0 ;  /* 0x0000000002007986 */ /* 0x002fe2000c101904 */
[----:B--2---:R-:W-:-:S04]  /*00d0*/  IMAD.WIDE R4, R7, 0x4, R4 ;  /* 0x0000000407047825 */ /* 0x004fc800078e0204 */
[----:B------:R-:W-:-:S05]  /*00e0*/  IMAD R7, R7, R0, RZ ;  /* 0x0000000007077224 */ /* 0x000fca00078e02ff */
[----:B------:R-:W-:Y:S01]  /*00f0*/  STG.E desc[UR4][R4.64], R7 ;  /* 0x0000000704007986 */ /* 0x000fe2000c101904 */
[----:B------:R-:W-:Y:S05]  /*0100*/  EXIT ;  /* 0x000000000000794d */ /* 0x000fea0003800000 */
.L_x_0:
[----:B------:R-:W-:-:S00]  /*0110*/  BRA `(.L_x_0) ;  /* 0xfffffffc00fc7947 */ /* 0x000fc0000383ffff */
[----:B------:R-:W-:-:S00]  /*0120*/  NOP ;  /* 0x0000000000007918 */ /* 0x000fc00000000000 */
        /* <DEDUP_REMOVED lines=13> */
.L_x_1:


//--------------------- .nv.shared.reserved.0     --------------------------
	.section	.nv.shared.reserved.0,"aw",@nobits
	.weak		__nv_reservedSMEM_offset_0_alias
	.size		__nv_reservedSMEM_offset_0_alias, 0, 64
	.other		__nv_reservedSMEM_offset_0_alias,@"STO_CUDA_RESERVED_SHARED STV_DEFAULT"
__nv_reservedSMEM_offset_0_alias:
	.zero		0
	.zero		64


//--------------------- .nv.constant0._Z6kernelPiS_ --------------------------
	.section	.nv.constant0._Z6kernelPiS_,"a",@progbits
	.sectionflags	@""
	.align	4
.nv.constant0._Z6kernelPiS_:
	.zero		912


//--------------------- SYMBOLS --------------------------

	.type		.nv.reservedSmem.offset0,@object
	.size		.nv.reservedSmem.offset0,0x4
